	.headerflags	@"EF_CUDA_TEXMODE_UNIFIED EF_CUDA_64BIT_ADDRESS EF_CUDA_ACCELERATORS EF_CUDA_SM90 EF_CUDA_VIRTUAL_SM(EF_CUDA_SM90)"
	.elftype	@"ET_EXEC"


//--------------------- .nv.info                  --------------------------
	.section	.nv.info,"",@"SHT_CUDA_INFO"
	.align	4


	//----- nvinfo : EIATTR_REGCOUNT
	.align		4
        /*0000*/ 	.byte	0x04, 0x2f
        /*0002*/ 	.short	(.L_3 - .L_2)
	.align		4
.L_2:
        /*0004*/ 	.word	index@(triton_poi_fused__native_batch_norm_legit_no_training_relu_6)
        /*0008*/ 	.word	0x00000020


	//----- nvinfo : EIATTR_MIN_STACK_SIZE
	.align		4
.L_3:
        /*000c*/ 	.byte	0x04, 0x12
        /*000e*/ 	.short	(.L_5 - .L_4)
	.align		4
.L_4:
        /*0010*/ 	.word	index@(triton_poi_fused__native_batch_norm_legit_no_training_relu_6)
        /*0014*/ 	.word	0x00000000


	//----- nvinfo : EIATTR_FRAME_SIZE
	.align		4
.L_5:
        /*0018*/ 	.byte	0x04, 0x11
        /*001a*/ 	.short	(.L_7 - .L_6)
	.align		4
.L_6:
        /*001c*/ 	.word	index@(triton_poi_fused__native_batch_norm_legit_no_training_relu_6)
        /*0020*/ 	.word	0x00000000


	//----- nvinfo : EIATTR_MIN_STACK_SIZE
	.align		4
.L_7:
        /*0024*/ 	.byte	0x04, 0x12
        /*0026*/ 	.short	(.L_9 - .L_8)
	.align		4
.L_8:
        /*0028*/ 	.word	index@(triton_poi_fused__native_batch_norm_legit_no_training_relu_6)
        /*002c*/ 	.word	0x00000000
.L_9:


//--------------------- .nv.info.triton_poi_fused__native_batch_norm_legit_no_training_relu_6 --------------------------
	.section	.nv.info.triton_poi_fused__native_batch_norm_legit_no_training_relu_6,"",@"SHT_CUDA_INFO"
	.sectionflags	@""
	.align	4


	//----- nvinfo : EIATTR_CUDA_API_VERSION
	.align		4
        /*0000*/ 	.byte	0x04, 0x37
        /*0002*/ 	.short	(.L_11 - .L_10)
.L_10:
        /*0004*/ 	.word	0x0000007c


	//----- nvinfo : EIATTR_KPARAM_INFO
	.align		4
.L_11:
        /*0008*/ 	.byte	0x04, 0x17
        /*000a*/ 	.short	(.L_13 - .L_12)
.L_12:
        /*000c*/ 	.word	0x00000000
        /*0010*/ 	.short	0x0007
        /*0012*/ 	.short	0x0034
        /*0014*/ 	.byte	0x00, 0xf0, 0x11, 0x00


	//----- nvinfo : EIATTR_KPARAM_INFO
	.align		4
.L_13:
        /*0018*/ 	.byte	0x04, 0x17
        /*001a*/ 	.short	(.L_15 - .L_14)
.L_14:
        /*001c*/ 	.word	0x00000000
        /*0020*/ 	.short	0x0006
        /*0022*/ 	.short	0x0030
        /*0024*/ 	.byte	0x00, 0xf0, 0x11, 0x00


	//----- nvinfo : EIATTR_KPARAM_INFO
	.align		4
.L_15:
        /*0028*/ 	.byte	0x04, 0x17
        /*002a*/ 	.short	(.L_17 - .L_16)
.L_16:
        /*002c*/ 	.word	0x00000000
        /*0030*/ 	.short	0x0005
        /*0032*/ 	.short	0x0028
        /*0034*/ 	.byte	0x00, 0xf4, 0x21, 0x00


	//----- nvinfo : EIATTR_KPARAM_INFO
	.align		4
.L_17:
        /*0038*/ 	.byte	0x04, 0x17
        /*003a*/ 	.short	(.L_19 - .L_18)
.L_18:
        /*003c*/ 	.word	0x00000000
        /*0040*/ 	.short	0x0004
        /*0042*/ 	.short	0x0020
        /*0044*/ 	.byte	0x00, 0xf4, 0x21, 0x00


	//----- nvinfo : EIATTR_KPARAM_INFO
	.align		4
.L_19:
        /*0048*/ 	.byte	0x04, 0x17
        /*004a*/ 	.short	(.L_21 - .L_20)
.L_20:
        /*004c*/ 	.word	0x00000000
        /*0050*/ 	.short	0x0003
        /*0052*/ 	.short	0x0018
        /*0054*/ 	.byte	0x00, 0xf4, 0x21, 0x00


	//----- nvinfo : EIATTR_KPARAM_INFO
	.align		4
.L_21:
        /*0058*/ 	.byte	0x04, 0x17
        /*005a*/ 	.short	(.L_23 - .L_22)
.L_22:
        /*005c*/ 	.word	0x00000000
        /*0060*/ 	.short	0x0002
        /*0062*/ 	.short	0x0010
        /*0064*/ 	.byte	0x00, 0xf4, 0x21, 0x00


	//----- nvinfo : EIATTR_KPARAM_INFO
	.align		4
.L_23:
        /*0068*/ 	.byte	0x04, 0x17
        /*006a*/ 	.short	(.L_25 - .L_24)
.L_24:
        /*006c*/ 	.word	0x00000000
        /*0070*/ 	.short	0x0001
        /*0072*/ 	.short	0x0008
        /*0074*/ 	.byte	0x00, 0xf4, 0x21, 0x00


	//----- nvinfo : EIATTR_KPARAM_INFO
	.align		4
.L_25:
        /*0078*/ 	.byte	0x04, 0x17
        /*007a*/ 	.short	(.L_27 - .L_26)
.L_26:
        /*007c*/ 	.word	0x00000000
        /*0080*/ 	.short	0x0000
        /*0082*/ 	.short	0x0000
        /*0084*/ 	.byte	0x00, 0xf4, 0x21, 0x00


	//----- nvinfo : EIATTR_SPARSE_MMA_MASK
	.align		4
.L_27:
        /*0088*/ 	.byte	0x03, 0x50
        /*008a*/ 	.short	0x0000


	//----- nvinfo : EIATTR_MAXREG_COUNT
	.align		4
        /*008c*/ 	.byte	0x03, 0x1b
        /*008e*/ 	.short	0x00ff


	//----- nvinfo : EIATTR_EXIT_INSTR_OFFSETS
	.align		4
        /*0090*/ 	.byte	0x04, 0x1c
        /*0092*/ 	.short	(.L_29 - .L_28)


	//   ....[0]....
.L_28:
        /*0094*/ 	.word	0x000009e0


	//   ....[1]....
        /*0098*/ 	.word	0x00000a00


	//----- nvinfo : EIATTR_REQNTID
	.align		4
.L_29:
        /*009c*/ 	.byte	0x04, 0x10
        /*009e*/ 	.short	(.L_31 - .L_30)
.L_30:
        /*00a0*/ 	.word	0x00000080
        /*00a4*/ 	.word	0x00000001
        /*00a8*/ 	.word	0x00000001


	//----- nvinfo : EIATTR_CBANK_PARAM_SIZE
	.align		4
.L_31:
        /*00ac*/ 	.byte	0x03, 0x19
        /*00ae*/ 	.short	0x0038


	//----- nvinfo : EIATTR_PARAM_CBANK
	.align		4
        /*00b0*/ 	.byte	0x04, 0x0a
        /*00b2*/ 	.short	(.L_33 - .L_32)
	.align		4
.L_32:
        /*00b4*/ 	.word	index@(.nv.constant0.triton_poi_fused__native_batch_norm_legit_no_training_relu_6)
        /*00b8*/ 	.short	0x0210
        /*00ba*/ 	.short	0x0038


	//----- nvinfo : EIATTR_SW_WAR
	.align		4
.L_33:
        /*00bc*/ 	.byte	0x04, 0x36
        /*00be*/ 	.short	(.L_35 - .L_34)
.L_34:
        /*00c0*/ 	.word	0x00000008
.L_35:


//--------------------- .nv.callgraph             --------------------------
	.section	.nv.callgraph,"",@"SHT_CUDA_CALLGRAPH"
	.align	4
	.sectionentsize	8
	.align		4
        /*0000*/ 	.word	0x00000000
	.align		4
        /*0004*/ 	.word	0xffffffff
	.align		4
        /*0008*/ 	.word	0x00000000
	.align		4
        /*000c*/ 	.word	0xfffffffe
	.align		4
        /*0010*/ 	.word	0x00000000
	.align		4
        /*0014*/ 	.word	0xfffffffd
	.align		4
        /*0018*/ 	.word	0x00000000
	.align		4
        /*001c*/ 	.word	0xfffffffc


//--------------------- .nv.constant4             --------------------------
	.section	.nv.constant4,"a",@progbits
	.align	8
	.align		8
.nv.constant4:
        /*0000*/ 	.dword	_$_str
	.align		8
        /*0008*/ 	.dword	_$_str_$_2


//--------------------- .text.triton_poi_fused__native_batch_norm_legit_no_training_relu_6 --------------------------
	.section	.text.triton_poi_fused__native_batch_norm_legit_no_training_relu_6,"ax",@progbits
	.align	128
        .global         triton_poi_fused__native_batch_norm_legit_no_training_relu_6
        .type           triton_poi_fused__native_batch_norm_legit_no_training_relu_6,@function
        .size           triton_poi_fused__native_batch_norm_legit_no_training_relu_6,(.L_x_1 - triton_poi_fused__native_batch_norm_legit_no_training_relu_6)
        .other          triton_poi_fused__native_batch_norm_legit_no_training_relu_6,@"STO_CUDA_ENTRY STV_DEFAULT"
triton_poi_fused__native_batch_norm_legit_no_training_relu_6:
.text.triton_poi_fused__native_batch_norm_legit_no_training_relu_6:
[----:B------:R-:W0:Y:S01]  /*0000*/  LDC R1, c[0x0][0x28] ;  /* 0x00000a00ff017b82 */ /* 0x000e220000000800 */
[----:B------:R-:W1:Y:S07]  /*0010*/  S2R R7, SR_CTAID.Y ;  /* 0x0000000000077919 */ /* 0x000e6e0000002600 */
[----:B------:R-:W2:Y:S01]  /*0020*/  LDC.64 R4, c[0x0][0x220] ;  /* 0x00008800ff047b82 */ /* 0x000ea20000000a00 */
[----:B------:R-:W-:Y:S01]  /*0030*/  HFMA2.MMA R0, -RZ, RZ, 0, 0 ;  /* 0x00000000ff007435 */ /* 0x000fe200000001ff */
[----:B------:R-:W-:Y:S01]  /*0040*/  ULDC.64 UR4, c[0x0][0x208] ;  /* 0x0000820000047ab9 */ /* 0x000fe20000000a00 */
[----:B------:R-:W3:Y:S05]  /*0050*/  S2R R6, SR_TID.X ;  /* 0x0000000000067919 */ /* 0x000eea0000002100 */
[----:B------:R-:W4:Y:S08]  /*0060*/  LDC.64 R14, c[0x0][0x218] ;  /* 0x00008600ff0e7b82 */ /* 0x000f300000000a00 */
[----:B------:R-:W5:Y:S08]  /*0070*/  LDC.64 R16, c[0x0][0x210] ;  /* 0x00008400ff107b82 */ /* 0x000f700000000a00 */
[----:B------:R-:W5:Y:S01]  /*0080*/  LDC.64 R8, c[0x0][0x228] ;  /* 0x00008a00ff087b82 */ /* 0x000f620000000a00 */
[C---:B-1----:R-:W-:Y:S01]  /*0090*/  IMAD.HI R28, R7.reuse, 0x2aaaaaab, RZ ;  /* 0x2aaaaaab071c7827 */ /* 0x042fe200078e02ff */
[----:B------:R-:W-:-:S04]  /*00a0*/  ISETP.GE.AND P0, PT, R7, 0x600, PT ;  /* 0x000006000700780c */ /* 0x000fc80003f06270 */
[----:B------:R-:W-:-:S04]  /*00b0*/  SHF.R.U32.HI R3, RZ, 0x1f, R28 ;  /* 0x0000001fff037819 */ /* 0x000fc8000001161c */
[----:B------:R-:W-:-:S05]  /*00c0*/  LEA.HI.SX32 R28, R28, R3, 0x1a ;  /* 0x000000031c1c7211 */ /* 0x000fca00078fd2ff */
[----:B------:R-:W-:-:S04]  /*00d0*/  IMAD R7, R28, -0x180, R7 ;  /* 0xfffffe801c077824 */ /* 0x000fc800078e0207 */
[C---:B--2---:R-:W-:Y:S01]  /*00e0*/  IMAD.WIDE R4, R7.reuse, 0x4, R4 ;  /* 0x0000000407047825 */ /* 0x044fe200078e0204 */
[----:B------:R-:W1:Y:S04]  /*00f0*/  S2R R3, SR_CTAID.X ;  /* 0x0000000000037919 */ /* 0x000e680000002500 */
[----:B------:R2:W5:Y:S01]  /*0100*/  @!P0 LDG.E.EL R0, desc[UR4][R4.64] ;  /* 0x0000000404008981 */ /* 0x000562000c2e1900 */
[----:B---3--:R-:W-:Y:S01]  /*0110*/  LOP3.LUT R6, R6, 0x7f, RZ, 0xc0, !PT ;  /* 0x0000007f06067812 */ /* 0x008fe200078ec0ff */
[----:B------:R-:W-:Y:S01]  /*0120*/  IMAD R27, R28, 0x5a180, R7 ;  /* 0x0005a1801c1b7824 */ /* 0x000fe200078e0207 */
[----:B------:R-:W-:Y:S01]  /*0130*/  MOV R10, RZ ;  /* 0x000000ff000a7202 */ /* 0x000fe20000000f00 */
[----:B------:R-:W-:Y:S02]  /*0140*/  IMAD.MOV.U32 R23, RZ, RZ, RZ ;  /* 0x000000ffff177224 */ /* 0x000fe400078e00ff */
[----:B----4-:R-:W-:Y:S01]  /*0150*/  IMAD.WIDE R14, R7, 0x4, R14 ;  /* 0x00000004070e7825 */ /* 0x010fe200078e020e */
[----:B--2---:R-:W-:-:S04]  /*0160*/  HFMA2.MMA R4, -RZ, RZ, 0, 0 ;  /* 0x00000000ff047435 */ /* 0x004fc800000001ff */
[----:B------:R-:W2:Y:S01]  /*0170*/  @!P0 LDG.E.EL R23, desc[UR4][R14.64] ;  /* 0x000000040e178981 */ /* 0x000ea2000c2e1900 */
[----:B-1----:R-:W-:Y:S02]  /*0180*/  LEA R6, R3, R6, 0xa ;  /* 0x0000000603067211 */ /* 0x002fe400078e50ff */
[----:B------:R-:W1:Y:S02]  /*0190*/  LDC.64 R2, c[0x0][0x230] ;  /* 0x00008c00ff027b82 */ /* 0x000e640000000a00 */
[----:B------:R-:W-:Y:S01]  /*01a0*/  IADD3 R24, R6, 0x80, RZ ;  /* 0x0000008006187810 */ /* 0x000fe20007ffe0ff */
[C---:B------:R-:W-:Y:S01]  /*01b0*/  IMAD R27, R6.reuse, 0x180, R27 ;  /* 0x00000180061b7824 */ /* 0x040fe200078e021b */
[----:B------:R-:W-:Y:S02]  /*01c0*/  ISETP.LT.AND P1, PT, R6, 0x3c1, !P0 ;  /* 0x000003c10600780c */ /* 0x000fe40004721270 */
[----:B------:R-:W-:Y:S01]  /*01d0*/  ISETP.LT.AND P6, PT, R24, 0x3c1, !P0 ;  /* 0x000003c11800780c */ /* 0x000fe200047c1270 */
[----:B-----5:R-:W-:Y:S01]  /*01e0*/  IMAD.WIDE R20, R27, 0x4, R16 ;  /* 0x000000041b147825 */ /* 0x020fe200078e0210 */
[----:B------:R-:W-:-:S02]  /*01f0*/  IADD3 R13, R27, 0xc000, RZ ;  /* 0x0000c0001b0d7810 */ /* 0x000fc40007ffe0ff */
[----:B------:R-:W-:-:S03]  /*0200*/  P2R R5, PR, RZ, 0x2 ;  /* 0x00000002ff057803 */ /* 0x000fc60000000000 */
[----:B------:R-:W-:Y:S01]  /*0210*/  IMAD.WIDE R12, R13, 0x4, R16 ;  /* 0x000000040d0c7825 */ /* 0x000fe200078e0210 */
[----:B------:R-:W-:-:S03]  /*0220*/  P2R R25, PR, RZ, 0x40 ;  /* 0x00000040ff197803 */ /* 0x000fc60000000000 */
[----:B------:R-:W2:Y:S01]  /*0230*/  @P1 LDG.E.EL R4, desc[UR4][R20.64] ;  /* 0x0000000414041981 */ /* 0x000ea2000c2e1900 */
[----:B------:R-:W-:-:S03]  /*0240*/  IMAD.MOV.U32 R18, RZ, RZ, RZ ;  /* 0x000000ffff127224 */ /* 0x000fc600078e00ff */
[----:B------:R3:W4:Y:S01]  /*0250*/  @P6 LDG.E.EL R10, desc[UR4][R12.64] ;  /* 0x000000040c0a6981 */ /* 0x000722000c2e1900 */
[----:B------:R-:W-:Y:S02]  /*0260*/  ISETP.NE.AND P6, PT, R5, RZ, PT ;  /* 0x000000ff0500720c */ /* 0x000fe40003fc5270 */
[----:B------:R-:W-:Y:S01]  /*0270*/  MOV R5, RZ ;  /* 0x000000ff00057202 */ /* 0x000fe20000000f00 */
[----:B-1----:R-:W-:-:S05]  /*0280*/  IMAD.WIDE R2, R7, 0x4, R2 ;  /* 0x0000000407027825 */ /* 0x002fca00078e0202 */
[----:B------:R-:W5:Y:S01]  /*0290*/  @!P0 LDG.E.EL R5, desc[UR4][R2.64] ;  /* 0x0000000402058981 */ /* 0x000f62000c2e1900 */
[----:B0--3--:R-:W-:-:S05]  /*02a0*/  IMAD.WIDE R12, R7, 0x4, R8 ;  /* 0x00000004070c7825 */ /* 0x009fca00078e0208 */
[----:B------:R0:W5:Y:S01]  /*02b0*/  @!P0 LDG.E.EL R18, desc[UR4][R12.64] ;  /* 0x000000040c128981 */ /* 0x000162000c2e1900 */
[----:B------:R-:W-:Y:S01]  /*02c0*/  HFMA2.MMA R11, -RZ, RZ, 1.625, 0 ;  /* 0x3e800000ff0b7435 */ /* 0x000fe200000001ff */
[----:B------:R-:W-:-:S04]  /*02d0*/  IADD3 R9, R6, 0x100, RZ ;  /* 0x0000010006097810 */ /* 0x000fc80007ffe0ff */
[----:B------:R-:W-:Y:S01]  /*02e0*/  ISETP.LT.AND P5, PT, R9, 0x3c1, !P0 ;  /* 0x000003c10900780c */ /* 0x000fe200047a1270 */
[----:B------:R-:W-:Y:S01]  /*02f0*/  VIADD R15, R27, 0x18000 ;  /* 0x000180001b0f7836 */ /* 0x000fe20000000000 */
[----:B0-----:R-:W-:-:S03]  /*0300*/  IADD3 R12, R6, 0x180, RZ ;  /* 0x00000180060c7810 */ /* 0x001fc60007ffe0ff */
[----:B------:R-:W-:Y:S01]  /*0310*/  IMAD.WIDE R14, R15, 0x4, R16 ;  /* 0x000000040f0e7825 */ /* 0x000fe200078e0210 */
[----:B------:R-:W-:Y:S02]  /*0320*/  IADD3 R21, R27, 0x24000, RZ ;  /* 0x000240001b157810 */ /* 0x000fe40007ffe0ff */
[----:B------:R-:W-:-:S03]  /*0330*/  IADD3 R29, R27, 0x3c000, RZ ;  /* 0x0003c0001b1d7810 */ /* 0x000fc60007ffe0ff */
[----:B------:R-:W-:Y:S01]  /*0340*/  IMAD.WIDE R20, R21, 0x4, R16 ;  /* 0x0000000415147825 */ /* 0x000fe200078e0210 */
[----:B------:R-:W-:-:S03]  /*0350*/  IADD3 R3, R6, 0x280, RZ ;  /* 0x0000028006037810 */ /* 0x000fc60007ffe0ff */
[----:B------:R-:W-:Y:S01]  /*0360*/  VIADD R22, R6, 0x380 ;  /* 0x0000038006167836 */ /* 0x000fe20000000000 */
[----:B------:R-:W-:Y:S01]  /*0370*/  ISETP.LT.AND P3, PT, R3, 0x3c1, !P0 ;  /* 0x000003c10300780c */ /* 0x000fe20004761270 */
[----:B------:R-:W-:-:S04]  /*0380*/  FADD R0, R0, 9.9999997473787516356e-06 ;  /* 0x3727c5ac00007421 */ /* 0x000fc80000000000 */
[----:B------:R-:W0:Y:S02]  /*0390*/  MUFU.SQRT R8, R0 ;  /* 0x0000000000087308 */ /* 0x000e240000002000 */
[C---:B0-----:R-:W-:Y:S02]  /*03a0*/  FSETP.GT.AND P1, PT, R8.reuse, 8.50705917302346158658e+37, PT ;  /* 0x7e8000000800780b */ /* 0x041fe40003f24000 */
[----:B------:R-:W-:-:S11]  /*03b0*/  FSETP.GEU.AND P2, PT, R8, 1.175494350822287508e-38, PT ;  /* 0x008000000800780b */ /* 0x000fd60003f4e000 */
[----:B------:R-:W-:-:S04]  /*03c0*/  @P1 FMUL R8, R8, 0.25 ;  /* 0x3e80000008081820 */ /* 0x000fc80000400000 */
[----:B------:R-:W-:-:S06]  /*03d0*/  @!P2 FMUL R8, R8, 16777216 ;  /* 0x4b8000000808a820 */ /* 0x000fcc0000400000 */
[----:B------:R-:W0:Y:S01]  /*03e0*/  MUFU.RCP R8, R8 ;  /* 0x0000000800087308 */ /* 0x000e220000001000 */
[----:B------:R-:W-:-:S05]  /*03f0*/  FSEL R13, R11, 1, P1 ;  /* 0x3f8000000b0d7808 */ /* 0x000fca0000800000 */
[----:B------:R-:W-:Y:S01]  /*0400*/  @!P2 FMUL R13, R13, 16777216 ;  /* 0x4b8000000d0da820 */ /* 0x000fe20000400000 */
[C---:B--2---:R-:W-:Y:S01]  /*0410*/  FADD R4, -R23.reuse, R4 ;  /* 0x0000000417047221 */ /* 0x044fe20000000100 */
[----:B----4-:R-:W-:Y:S02]  /*0420*/  FADD R10, -R23, R10 ;  /* 0x0000000a170a7221 */ /* 0x010fe40000000100 */
[----:B0-----:R-:W-:Y:S01]  /*0430*/  FMUL R13, R8, R13 ;  /* 0x0000000d080d7220 */ /* 0x001fe20000400000 */
[----:B------:R-:W-:-:S03]  /*0440*/  ISETP.LT.AND P2, PT, R12, 0x3c1, !P0 ;  /* 0x000003c10c00780c */ /* 0x000fc60004741270 */
[C---:B------:R-:W-:Y:S01]  /*0450*/  FMUL R4, R13.reuse, R4 ;  /* 0x000000040d047220 */ /* 0x040fe20000400000 */
[----:B------:R-:W-:Y:S01]  /*0460*/  FMUL R2, R13, R10 ;  /* 0x0000000a0d027220 */ /* 0x000fe20000400000 */
[----:B------:R-:W-:Y:S01]  /*0470*/  VIADD R10, R6, 0x200 ;  /* 0x00000200060a7836 */ /* 0x000fe20000000000 */
[----:B------:R-:W-:Y:S01]  /*0480*/  MOV R0, RZ ;  /* 0x000000ff00007202 */ /* 0x000fe20000000f00 */
[-CC-:B-----5:R-:W-:Y:S01]  /*0490*/  FFMA R4, R4, R18.reuse, R5.reuse ;  /* 0x0000001204047223 */ /* 0x1a0fe20000000005 */
[----:B------:R-:W-:Y:S01]  /*04a0*/  HFMA2.MMA R11, -RZ, RZ, 0, 0 ;  /* 0x00000000ff0b7435 */ /* 0x000fe200000001ff */
[----:B------:R-:W-:Y:S01]  /*04b0*/  FFMA R19, R2, R18, R5 ;  /* 0x0000001202137223 */ /* 0x000fe20000000005 */
[----:B------:R-:W-:Y:S02]  /*04c0*/  ISETP.LT.AND P4, PT, R10, 0x3c1, !P0 ;  /* 0x000003c10a00780c */ /* 0x000fe40004781270 */
[----:B------:R0:W2:Y:S01]  /*04d0*/  @P5 LDG.E.EL R0, desc[UR4][R14.64] ;  /* 0x000000040e005981 */ /* 0x0000a2000c2e1900 */
[----:B------:R-:W-:Y:S01]  /*04e0*/  FSETP.GEU.AND P1, PT, R4, RZ, PT ;  /* 0x000000ff0400720b */ /* 0x000fe20003f2e000 */
[----:B------:R-:W-:Y:S01]  /*04f0*/  IMAD.MOV.U32 R2, RZ, RZ, RZ ;  /* 0x000000ffff027224 */ /* 0x000fe200078e00ff */
[----:B------:R-:W-:-:S02]  /*0500*/  IADD3 R8, R6, 0x300, RZ ;  /* 0x0000030006087810 */ /* 0x000fc40007ffe0ff */
[----:B------:R-:W-:Y:S02]  /*0510*/  SEL R26, R4, RZ, P1 ;  /* 0x000000ff041a7207 */ /* 0x000fe40000800000 */
[C---:B------:R-:W-:Y:S01]  /*0520*/  FSETP.GEU.AND P1, PT, R19.reuse, RZ, PT ;  /* 0x000000ff1300720b */ /* 0x040fe20003f2e000 */
[----:B------:R1:W3:Y:S01]  /*0530*/  @P2 LDG.E.EL R11, desc[UR4][R20.64] ;  /* 0x00000004140b2981 */ /* 0x0002e2000c2e1900 */
[----:B0-----:R-:W-:Y:S02]  /*0540*/  IADD3 R15, R27, 0x30000, RZ ;  /* 0x000300001b0f7810 */ /* 0x001fe40007ffe0ff */
[----:B------:R-:W-:-:S03]  /*0550*/  SEL R19, R19, RZ, P1 ;  /* 0x000000ff13137207 */ /* 0x000fc60000800000 */
[----:B------:R-:W-:Y:S01]  /*0560*/  IMAD.WIDE R14, R15, 0x4, R16 ;  /* 0x000000040f0e7825 */ /* 0x000fe200078e0210 */
[----:B------:R-:W-:-:S03]  /*0570*/  ISETP.LT.AND P1, PT, R8, 0x3c1, !P0 ;  /* 0x000003c10800780c */ /* 0x000fc60004721270 */
[--C-:B-1----:R-:W-:Y:S01]  /*0580*/  IMAD.WIDE R20, R29, 0x4, R16.reuse ;  /* 0x000000041d147825 */ /* 0x102fe200078e0210 */
[----:B------:R-:W-:Y:S01]  /*0590*/  IADD3 R29, R27, 0x48000, RZ ;  /* 0x000480001b1d7810 */ /* 0x000fe20007ffe0ff */
[----:B------:R0:W4:Y:S01]  /*05a0*/  @P4 LDG.E.EL R2, desc[UR4][R14.64] ;  /* 0x000000040e024981 */ /* 0x000122000c2e1900 */
[----:B------:R-:W-:Y:S02]  /*05b0*/  ISETP.LT.AND P0, PT, R22, 0x3c1, !P0 ;  /* 0x000003c11600780c */ /* 0x000fe40004701270 */
[----:B------:R-:W-:Y:S02]  /*05c0*/  IADD3 R27, R27, 0x54000, RZ ;  /* 0x000540001b1b7810 */ /* 0x000fe40007ffe0ff */
[----:B------:R-:W-:Y:S01]  /*05d0*/  MOV R4, RZ ;  /* 0x000000ff00047202 */ /* 0x000fe20000000f00 */
[----:B0-----:R-:W-:Y:S01]  /*05e0*/  IMAD.WIDE R14, R29, 0x4, R16 ;  /* 0x000000041d0e7825 */ /* 0x001fe200078e0210 */
[----:B------:R-:W-:-:S04]  /*05f0*/  HFMA2.MMA R29, -RZ, RZ, 0, 0 ;  /* 0x00000000ff1d7435 */ /* 0x000fc800000001ff */
[----:B------:R0:W5:Y:S01]  /*0600*/  @P3 LDG.E.EL R4, desc[UR4][R20.64] ;  /* 0x0000000414043981 */ /* 0x000162000c2e1900 */
[----:B------:R-:W-:-:S04]  /*0610*/  IMAD.WIDE R16, R27, 0x4, R16 ;  /* 0x000000041b107825 */ /* 0x000fc800078e0210 */
[----:B------:R-:W-:Y:S01]  /*0620*/  IMAD.MOV.U32 R27, RZ, RZ, RZ ;  /* 0x000000ffff1b7224 */ /* 0x000fe200078e00ff */
[----:B------:R1:W5:Y:S01]  /*0630*/  @P1 LDG.E.EL R29, desc[UR4][R14.64] ;  /* 0x000000040e1d1981 */ /* 0x000362000c2e1900 */
[----:B0-----:R-:W0:Y:S04]  /*0640*/  LDC.64 R20, c[0x0][0x238] ;  /* 0x00008e00ff147b82 */ /* 0x001e280000000a00 */
[----:B------:R0:W5:Y:S01]  /*0650*/  @P0 LDG.E.EL R27, desc[UR4][R16.64] ;  /* 0x00000004101b0981 */ /* 0x000162000c2e1900 */
[----:B------:R-:W-:-:S04]  /*0660*/  IMAD R28, R28, 0x480, R7 ;  /* 0x000004801c1c7824 */ /* 0x000fc800078e0207 */
[----:B------:R-:W-:-:S05]  /*0670*/  IMAD R28, R28, 0x3c1, RZ ;  /* 0x000003c11c1c7824 */ /* 0x000fca00078e02ff */
[----:B------:R-:W-:-:S05]  /*0680*/  IADD3 R7, R6, R28, RZ ;  /* 0x0000001c06077210 */ /* 0x000fca0007ffe0ff */
[----:B0-----:R-:W-:-:S05]  /*0690*/  IMAD.WIDE R6, R7, 0x4, R20 ;  /* 0x0000000407067825 */ /* 0x001fca00078e0214 */
[----:B------:R0:W-:Y:S01]  /*06a0*/  @P6 STG.E desc[UR4][R6.64], R26 ;  /* 0x0000001a06006986 */ /* 0x0001e2000c101904 */
[----:B------:R-:W-:Y:S01]  /*06b0*/  ISETP.NE.AND P6, PT, R25, RZ, PT ;  /* 0x000000ff1900720c */ /* 0x000fe20003fc5270 */
[----:B------:R-:W-:Y:S01]  /*06c0*/  IMAD.IADD R25, R12, 0x1, R28 ;  /* 0x000000010c197824 */ /* 0x000fe200078e021c */
[----:B-1----:R-:W-:Y:S02]  /*06d0*/  IADD3 R15, R10, R28, RZ ;  /* 0x0000001c0a0f7210 */ /* 0x002fe40007ffe0ff */
[----:B------:R-:W-:Y:S02]  /*06e0*/  IADD3 R17, R8, R28, RZ ;  /* 0x0000001c08117210 */ /* 0x000fe40007ffe0ff */
[----:B0-----:R-:W-:Y:S02]  /*06f0*/  IADD3 R7, R24, R28, RZ ;  /* 0x0000001c18077210 */ /* 0x001fe40007ffe0ff */
[----:B------:R-:W-:-:S03]  /*0700*/  IADD3 R24, R9, R28, RZ ;  /* 0x0000001c09187210 */ /* 0x000fc60007ffe0ff */
[----:B------:R-:W-:-:S05]  /*0710*/  IMAD.WIDE R8, R7, 0x4, R20 ;  /* 0x0000000407087825 */ /* 0x000fca00078e0214 */
[----:B------:R0:W-:Y:S01]  /*0720*/  @P6 STG.E desc[UR4][R8.64], R19 ;  /* 0x0000001308006986 */ /* 0x0001e2000c101904 */
[----:B------:R-:W-:Y:S02]  /*0730*/  IADD3 R3, R3, R28, RZ ;  /* 0x0000001c03037210 */ /* 0x000fe40007ffe0ff */
[----:B------:R-:W-:Y:S01]  /*0740*/  IADD3 R22, R22, R28, RZ ;  /* 0x0000001c16167210 */ /* 0x000fe20007ffe0ff */
[----:B0-----:R-:W-:-:S04]  /*0750*/  IMAD.WIDE R8, R15, 0x4, R20 ;  /* 0x000000040f087825 */ /* 0x001fc800078e0214 */
[----:B--2---:R-:W-:-:S04]  /*0760*/  FADD R0, -R23, R0 ;  /* 0x0000000017007221 */ /* 0x004fc80000000100 */
[----:B------:R-:W-:Y:S01]  /*0770*/  FMUL R12, R13, R0 ;  /* 0x000000000d0c7220 */ /* 0x000fe20000400000 */
[----:B---3--:R-:W-:-:S03]  /*0780*/  FADD R10, -R23, R11 ;  /* 0x0000000b170a7221 */ /* 0x008fc60000000100 */
[----:B------:R-:W-:Y:S01]  /*0790*/  FFMA R11, R12, R18, R5 ;  /* 0x000000120c0b7223 */ /* 0x000fe20000000005 */
[----:B------:R-:W-:-:S04]  /*07a0*/  FMUL R14, R13, R10 ;  /* 0x0000000a0d0e7220 */ /* 0x000fc80000400000 */
[----:B------:R-:W-:Y:S01]  /*07b0*/  FSETP.GEU.AND P6, PT, R11, RZ, PT ;  /* 0x000000ff0b00720b */ /* 0x000fe20003fce000 */
[----:B----4-:R-:W-:-:S04]  /*07c0*/  FADD R2, -R23, R2 ;  /* 0x0000000217027221 */ /* 0x010fc80000000100 */
[----:B------:R-:W-:Y:S01]  /*07d0*/  FMUL R12, R13, R2 ;  /* 0x000000020d0c7220 */ /* 0x000fe20000400000 */
[----:B-----5:R-:W-:-:S04]  /*07e0*/  FADD R4, -R23, R4 ;  /* 0x0000000417047221 */ /* 0x020fc80000000100 */
[----:B------:R-:W-:Y:S01]  /*07f0*/  FMUL R2, R13, R4 ;  /* 0x000000040d027220 */ /* 0x000fe20000400000 */
[C---:B------:R-:W-:Y:S01]  /*0800*/  FADD R0, -R23.reuse, R29 ;  /* 0x0000001d17007221 */ /* 0x040fe20000000100 */
[----:B------:R-:W-:-:S03]  /*0810*/  FADD R6, -R23, R27 ;  /* 0x0000001b17067221 */ /* 0x000fc60000000100 */
[----:B------:R-:W-:Y:S01]  /*0820*/  FMUL R10, R13, R0 ;  /* 0x000000000d0a7220 */ /* 0x000fe20000400000 */
[----:B------:R-:W-:Y:S01]  /*0830*/  SEL R23, R11, RZ, P6 ;  /* 0x000000ff0b177207 */ /* 0x000fe20003000000 */
[----:B------:R-:W-:Y:S01]  /*0840*/  FMUL R4, R13, R6 ;  /* 0x000000060d047220 */ /* 0x000fe20000400000 */
[----:B------:R-:W-:-:S04]  /*0850*/  IMAD.WIDE R6, R24, 0x4, R20 ;  /* 0x0000000418067825 */ /* 0x000fc800078e0214 */
[-CC-:B------:R-:W-:Y:S01]  /*0860*/  FFMA R0, R14, R18.reuse, R5.reuse ;  /* 0x000000120e007223 */ /* 0x180fe20000000005 */
[-CC-:B------:R-:W-:Y:S01]  /*0870*/  FFMA R11, R12, R18.reuse, R5.reuse ;  /* 0x000000120c0b7223 */ /* 0x180fe20000000005 */
[-CC-:B------:R-:W-:Y:S01]  /*0880*/  FFMA R2, R2, R18.reuse, R5.reuse ;  /* 0x0000001202027223 */ /* 0x180fe20000000005 */
[----:B------:R0:W-:Y:S02]  /*0890*/  @P5 STG.E desc[UR4][R6.64], R23 ;  /* 0x0000001706005986 */ /* 0x0001e4000c101904 */
[----:B------:R-:W-:Y:S01]  /*08a0*/  FSETP.GEU.AND P5, PT, R0, RZ, PT ;  /* 0x000000ff0000720b */ /* 0x000fe20003fae000 */
[----:B------:R-:W-:Y:S01]  /*08b0*/  FFMA R10, R10, R18, R5 ;  /* 0x000000120a0a7223 */ /* 0x000fe20000000005 */
[----:B------:R-:W-:Y:S01]  /*08c0*/  FSETP.GEU.AND P6, PT, R11, RZ, PT ;  /* 0x000000ff0b00720b */ /* 0x000fe20003fce000 */
[----:B------:R-:W-:Y:S01]  /*08d0*/  IMAD.WIDE R12, R3, 0x4, R20 ;  /* 0x00000004030c7825 */ /* 0x000fe200078e0214 */
[----:B------:R-:W-:-:S03]  /*08e0*/  SEL R3, R0, RZ, P5 ;  /* 0x000000ff00037207 */ /* 0x000fc60002800000 */
[----:B------:R-:W-:Y:S01]  /*08f0*/  FFMA R18, R4, R18, R5 ;  /* 0x0000001204127223 */ /* 0x000fe20000000005 */
[----:B------:R-:W-:Y:S02]  /*0900*/  FSETP.GEU.AND P5, PT, R2, RZ, PT ;  /* 0x000000ff0200720b */ /* 0x000fe40003fae000 */
[----:B------:R-:W-:Y:S01]  /*0910*/  SEL R11, R11, RZ, P6 ;  /* 0x000000ff0b0b7207 */ /* 0x000fe20003000000 */
[--C-:B------:R-:W-:Y:S01]  /*0920*/  IMAD.WIDE R4, R25, 0x4, R20.reuse ;  /* 0x0000000419047825 */ /* 0x100fe200078e0214 */
[----:B------:R-:W-:Y:S02]  /*0930*/  FSETP.GEU.AND P6, PT, R10, RZ, PT ;  /* 0x000000ff0a00720b */ /* 0x000fe40003fce000 */
[----:B0-----:R-:W-:Y:S01]  /*0940*/  SEL R7, R2, RZ, P5 ;  /* 0x000000ff02077207 */ /* 0x001fe20002800000 */
[----:B------:R-:W-:Y:S01]  /*0950*/  IMAD.WIDE R14, R17, 0x4, R20 ;  /* 0x00000004110e7825 */ /* 0x000fe200078e0214 */
[----:B------:R-:W-:Y:S01]  /*0960*/  SEL R17, R10, RZ, P6 ;  /* 0x000000ff0a117207 */ /* 0x000fe20003000000 */
[----:B------:R0:W-:Y:S01]  /*0970*/  @P2 STG.E desc[UR4][R4.64], R3 ;  /* 0x0000000304002986 */ /* 0x0001e2000c101904 */
[----:B------:R-:W-:-:S03]  /*0980*/  FSETP.GEU.AND P5, PT, R18, RZ, PT ;  /* 0x000000ff1200720b */ /* 0x000fc60003fae000 */
[----:B------:R0:W-:Y:S04]  /*0990*/  @P4 STG.E desc[UR4][R8.64], R11 ;  /* 0x0000000b08004986 */ /* 0x0001e8000c101904 */
[----:B------:R0:W-:Y:S01]  /*09a0*/  @P3 STG.E desc[UR4][R12.64], R7 ;  /* 0x000000070c003986 */ /* 0x0001e2000c101904 */
[----:B------:R-:W-:-:S03]  /*09b0*/  IMAD.WIDE R22, R22, 0x4, R20 ;  /* 0x0000000416167825 */ /* 0x000fc600078e0214 */
[----:B------:R0:W-:Y:S01]  /*09c0*/  @P1 STG.E desc[UR4][R14.64], R17 ;  /* 0x000000110e001986 */ /* 0x0001e2000c101904 */
[----:B------:R-:W-:Y:S01]  /*09d0*/  SEL R19, R18, RZ, P5 ;  /* 0x000000ff12137207 */ /* 0x000fe20002800000 */
[----:B0-----:R-:W-:Y:S06]  /*09e0*/  @!P0 EXIT ;  /* 0x000000000000894d */ /* 0x001fec0003800000 */
[----:B------:R-:W-:Y:S01]  /*09f0*/  STG.E desc[UR4][R22.64], R19 ;  /* 0x0000001316007986 */ /* 0x000fe2000c101904 */
[----:B------:R-:W-:Y:S05]  /*0a00*/  EXIT ;  /* 0x000000000000794d */ /* 0x000fea0003800000 */
.L_x_0:
[----:B------:R-:W-:-:S00]  /*0a10*/  BRA `(.L_x_0) ;  /* 0xfffffffc00fc7947 */ /* 0x000fc0000383ffff */
[----:B------:R-:W-:-:S00]  /*0a20*/  NOP ;  /* 0x0000000000007918 */ /* 0x000fc00000000000 */
        /* <DEDUP_REMOVED lines=13> */
.L_x_1:


//--------------------- .nv.global.init           --------------------------
	.section	.nv.global.init,"aw",@progbits
.nv.global.init:
	.type		_$_str,@object
	.size		_$_str,(_$_str_$_2 - _$_str)
_$_str:
        /*0000*/ 	.byte	0x5f, 0x5f, 0x43, 0x55, 0x44, 0x41, 0x5f, 0x46, 0x54, 0x5a, 0x00
	.type		_$_str_$_2,@object
	.size		_$_str_$_2,(.L_1 - _$_str_$_2)
_$_str_$_2:
        /*000b*/ 	.byte	0x5f, 0x5f, 0x43, 0x55, 0x44, 0x41, 0x5f, 0x50, 0x52, 0x45, 0x43, 0x5f, 0x53, 0x51, 0x52, 0x54
        /*001b*/ 	.byte	0x00
.L_1:


//--------------------- .nv.constant0.triton_poi_fused__native_batch_norm_legit_no_training_relu_6 --------------------------
	.section	.nv.constant0.triton_poi_fused__native_batch_norm_legit_no_training_relu_6,"a",@progbits
	.sectionflags	@""
	.align	4
.nv.constant0.triton_poi_fused__native_batch_norm_legit_no_training_relu_6:
	.zero		584
